//
// Generated by NVIDIA NVVM Compiler
//
// Compiler Build ID: CL-36424714
// Cuda compilation tools, release 13.0, V13.0.88
// Based on NVVM 20.0.0
//

.version 9.0
.target sm_100
.address_size 64

	// .globl	_Z6kernalPh

.visible .entry _Z6kernalPh(
	.param .u64 .ptr .align 1 _Z6kernalPh_param_0
)
{
	.reg .pred 	%p<6>;
	.reg .b16 	%rs<10>;
	.reg .b32 	%r<11>;
	.reg .b32 	%f<44>;
	.reg .b64 	%rd<5>;

	ld.param.u64 	%rd1, [_Z6kernalPh_param_0];
	mov.u32 	%r5, %ctaid.x;
	mov.u32 	%r6, %ctaid.y;
	mad.lo.s32 	%r1, %r6, 1000, %r5;
	sub.s32 	%r7, 500, %r5;
	cvt.rn.f32.s32 	%f19, %r7;
	mul.f32 	%f20, %f19, 0f3FC00000;
	div.rn.f32 	%f43, %f20, 0f43FA0000;
	sub.s32 	%r8, 500, %r6;
	cvt.rn.f32.s32 	%f21, %r8;
	mul.f32 	%f22, %f21, 0f3FC00000;
	div.rn.f32 	%f42, %f22, 0f43FA0000;
	mov.b32 	%r10, 0;
	bra.uni 	$L__BB0_5;
$L__BB0_1:
	sub.f32 	%f29, %f17, %f18;
	mul.f32 	%f30, %f15, %f16;
	fma.rn.f32 	%f31, %f15, %f16, %f30;
	add.f32 	%f3, %f29, 0fBD8F5C29;
	add.f32 	%f4, %f31, 0f3F30A3D7;
	mul.f32 	%f5, %f3, %f3;
	mul.f32 	%f6, %f4, %f4;
	add.f32 	%f32, %f5, %f6;
	setp.gt.f32 	%p2, %f32, 0f447A0000;
	@%p2 bra 	$L__BB0_6;
	sub.f32 	%f33, %f5, %f6;
	mul.f32 	%f34, %f3, %f4;
	fma.rn.f32 	%f35, %f3, %f4, %f34;
	add.f32 	%f7, %f33, 0fBD8F5C29;
	add.f32 	%f8, %f35, 0f3F30A3D7;
	mul.f32 	%f9, %f7, %f7;
	mul.f32 	%f10, %f8, %f8;
	add.f32 	%f36, %f9, %f10;
	setp.gt.f32 	%p3, %f36, 0f447A0000;
	@%p3 bra 	$L__BB0_6;
	sub.f32 	%f37, %f9, %f10;
	mul.f32 	%f38, %f7, %f8;
	fma.rn.f32 	%f39, %f7, %f8, %f38;
	add.f32 	%f43, %f37, 0fBD8F5C29;
	add.f32 	%f42, %f39, 0f3F30A3D7;
	mul.f32 	%f40, %f42, %f42;
	fma.rn.f32 	%f41, %f43, %f43, %f40;
	setp.gt.f32 	%p4, %f41, 0f447A0000;
	@%p4 bra 	$L__BB0_6;
	add.s32 	%r10, %r10, 4;
	setp.eq.s32 	%p5, %r10, 500;
	mov.b16 	%rs9, 255;
	@%p5 bra 	$L__BB0_6;
$L__BB0_5:
	mul.f32 	%f23, %f43, %f43;
	mul.f32 	%f24, %f42, %f42;
	sub.f32 	%f25, %f23, %f24;
	mul.f32 	%f26, %f43, %f42;
	fma.rn.f32 	%f27, %f43, %f42, %f26;
	add.f32 	%f15, %f25, 0fBD8F5C29;
	add.f32 	%f16, %f27, 0f3F30A3D7;
	mul.f32 	%f17, %f15, %f15;
	mul.f32 	%f18, %f16, %f16;
	add.f32 	%f28, %f17, %f18;
	setp.leu.f32 	%p1, %f28, 0f447A0000;
	mov.b16 	%rs9, 0;
	@%p1 bra 	$L__BB0_1;
$L__BB0_6:
	cvta.to.global.u64 	%rd2, %rd1;
	shl.b32 	%r9, %r1, 2;
	cvt.u64.u32 	%rd3, %r9;
	add.s64 	%rd4, %rd2, %rd3;
	st.global.u8 	[%rd4], %rs9;
	mov.b16 	%rs7, 121;
	st.global.u8 	[%rd4+1], %rs7;
	mov.b16 	%rs8, 125;
	st.global.u8 	[%rd4+2], %rs8;
	st.global.u8 	[%rd4+3], %rs8;
	ret;

}


// ===== COMPILED SASS (sm_100) =====

	.target	sm_100

	.elftype	@"ET_EXEC"


//--------------------- .note.nv.tkinfo           --------------------------
	.section	.note.nv.tkinfo,"",@"SHT_NOTE"
	.sectionflags	@"SHF_NOTE_NV_TKINFO"
	.tkinfo
        /*0018*/ 	.word	0x00000002
        /*0030*/ 	.string	""
        /*0030*/ 	.string	"ptxas"
        /*0030*/ 	.string	"Cuda compilation tools, release 13.0, V13.0.88"
        /*0030*/ 	.string	"Build cuda_13.0.r13.0/compiler.36424714_0"
        /*0030*/ 	.string	"-arch sm_100 -m 64 "



//--------------------- .note.nv.cuinfo           --------------------------
	.section	.note.nv.cuinfo,"",@"SHT_NOTE"
	.sectionflags	@"SHF_NOTE_NV_CUINFO"
        /*0018*/ 	.short	0x0002
        /*001a*/ 	.short	0x0064
        /*001c*/ 	.short	0x0082
	.zero		2


//--------------------- .nv.info                  --------------------------
	.section	.nv.info,"",@"SHT_CUDA_INFO"
	.align	4


	//----- nvinfo : EIATTR_REGCOUNT
	.align		4
        /*0000*/ 	.byte	0x04, 0x2f
        /*0002*/ 	.short	(.L_1 - .L_0)
	.align		4
.L_0:
        /*0004*/ 	.word	index@(_Z6kernalPh)
        /*0008*/ 	.word	0x00000010


	//----- nvinfo : EIATTR_FRAME_SIZE
	.align		4
.L_1:
        /*000c*/ 	.byte	0x04, 0x11
        /*000e*/ 	.short	(.L_3 - .L_2)
	.align		4
.L_2:
        /*0010*/ 	.word	index@($__internal_0_$__cuda_sm3x_div_rn_noftz_f32_slowpath)
        /*0014*/ 	.word	0x00000000


	//----- nvinfo : EIATTR_FRAME_SIZE
	.align		4
.L_3:
        /*0018*/ 	.byte	0x04, 0x11
        /*001a*/ 	.short	(.L_5 - .L_4)
	.align		4
.L_4:
        /*001c*/ 	.word	index@(_Z6kernalPh)
        /*0020*/ 	.word	0x00000000


	//----- nvinfo : EIATTR_MIN_STACK_SIZE
	.align		4
.L_5:
        /*0024*/ 	.byte	0x04, 0x12
        /*0026*/ 	.short	(.L_7 - .L_6)
	.align		4
.L_6:
        /*0028*/ 	.word	index@(_Z6kernalPh)
        /*002c*/ 	.word	0x00000000
.L_7:


//--------------------- .nv.compat                --------------------------
	.section	.nv.compat,"",@"SHT_CUDA_COMPAT_INFO"
	.align	4
        /*0000*/ 	.byte	0x02, 0x09, 0x00, 0x00, 0x02, 0x02, 0x01, 0x00, 0x02, 0x05, 0x05, 0x00, 0x03, 0x07, 0x01, 0x01
        /*0010*/ 	.byte	0x02, 0x03, 0x00, 0x00, 0x02, 0x06, 0x01, 0x00, 0x04, 0x0b, 0x08, 0x00, 0x01, 0x00, 0x00, 0x00
        /*0020*/ 	.byte	0x00, 0x00, 0x00, 0x00


//--------------------- .nv.info._Z6kernalPh      --------------------------
	.section	.nv.info._Z6kernalPh,"",@"SHT_CUDA_INFO"
	.sectionflags	@""
	.align	4


	//----- nvinfo : EIATTR_CUDA_API_VERSION
	.align		4
        /*0000*/ 	.byte	0x04, 0x37
        /*0002*/ 	.short	(.L_9 - .L_8)
.L_8:
        /*0004*/ 	.word	0x00000082


	//----- nvinfo : EIATTR_KPARAM_INFO
	.align		4
.L_9:
        /*0008*/ 	.byte	0x04, 0x17
        /*000a*/ 	.short	(.L_11 - .L_10)
.L_10:
        /*000c*/ 	.word	0x00000000
        /*0010*/ 	.short	0x0000
        /*0012*/ 	.short	0x0000
        /*0014*/ 	.byte	0x00, 0xf5, 0x21, 0x00


	//----- nvinfo : EIATTR_SPARSE_MMA_MASK
	.align		4
.L_11:
        /*0018*/ 	.byte	0x03, 0x50
        /*001a*/ 	.short	0x0000


	//----- nvinfo : EIATTR_MAXREG_COUNT
	.align		4
        /*001c*/ 	.byte	0x03, 0x1b
        /*001e*/ 	.short	0x00ff


	//----- nvinfo : EIATTR_MERCURY_ISA_VERSION
	.align		4
        /*0020*/ 	.byte	0x03, 0x5f
        /*0022*/ 	.short	0x0101


	//----- nvinfo : EIATTR_VRC_CTA_INIT_COUNT
	.align		4
        /*0024*/ 	.byte	0x02, 0x4a
	.zero		1
	.zero		1


	//----- nvinfo : EIATTR_EXIT_INSTR_OFFSETS
	.align		4
        /*0028*/ 	.byte	0x04, 0x1c
        /*002a*/ 	.short	(.L_13 - .L_12)


	//   ....[0]....
.L_12:
        /*002c*/ 	.word	0x000005c0


	//----- nvinfo : EIATTR_CRS_STACK_SIZE
	.align		4
.L_13:
        /*0030*/ 	.byte	0x04, 0x1e
        /*0032*/ 	.short	(.L_15 - .L_14)
.L_14:
        /*0034*/ 	.word	0x00000000


	//----- nvinfo : EIATTR_CBANK_PARAM_SIZE
	.align		4
.L_15:
        /*0038*/ 	.byte	0x03, 0x19
        /*003a*/ 	.short	0x0008


	//----- nvinfo : EIATTR_PARAM_CBANK
	.align		4
        /*003c*/ 	.byte	0x04, 0x0a
        /*003e*/ 	.short	(.L_17 - .L_16)
	.align		4
.L_16:
        /*0040*/ 	.word	index@(.nv.constant0._Z6kernalPh)
        /*0044*/ 	.short	0x0380
        /*0046*/ 	.short	0x0008


	//----- nvinfo : EIATTR_SW_WAR
	.align		4
.L_17:
        /*0048*/ 	.byte	0x04, 0x36
        /*004a*/ 	.short	(.L_19 - .L_18)
.L_18:
        /*004c*/ 	.word	0x00000008
.L_19:


//--------------------- .nv.callgraph             --------------------------
	.section	.nv.callgraph,"",@"SHT_CUDA_CALLGRAPH"
	.align	4
	.sectionentsize	8
	.align		4
        /*0000*/ 	.word	0x00000000
	.align		4
        /*0004*/ 	.word	0xffffffff
	.align		4
        /*0008*/ 	.word	0x00000000
	.align		4
        /*000c*/ 	.word	0xfffffffe
	.align		4
        /*0010*/ 	.word	0x00000000
	.align		4
        /*0014*/ 	.word	0xfffffffd
	.align		4
        /*0018*/ 	.word	0x00000000
	.align		4
        /*001c*/ 	.word	0xfffffffc


//--------------------- .text._Z6kernalPh         --------------------------
	.section	.text._Z6kernalPh,"ax",@progbits
	.align	128
        .global         _Z6kernalPh
        .type           _Z6kernalPh,@function
        .size           _Z6kernalPh,(.L_x_13 - _Z6kernalPh)
        .other          _Z6kernalPh,@"STO_CUDA_ENTRY STV_DEFAULT"
_Z6kernalPh:
.text._Z6kernalPh:
[----:B------:R-:W-:Y:S08]  /*0000*/  LDC R1, c[0x0][0x37c] ;  /* 0x0000df00ff017b82 */ /* 0x000ff00000000800 */
[----:B------:R-:W0:Y:S01]  /*0010*/  S2UR UR5, SR_CTAID.X ;  /* 0x00000000000579c3 */ /* 0x000e220000002500 */
[----:B------:R-:W-:Y:S02]  /*0020*/  HFMA2 R4, -RZ, RZ, 0.87646484375, 0.000785350799560546875 ;  /* 0x3b03126fff047431 */ /* 0x000fe400000001ff */
[----:B------:R-:W-:-:S05]  /*0030*/  IMAD.MOV.U32 R2, RZ, RZ, 0x43fa0000 ;  /* 0x43fa0000ff027424 */ /* 0x000fca00078e00ff */
[----:B------:R-:W1:Y:S01]  /*0040*/  S2UR UR4, SR_CTAID.Y ;  /* 0x00000000000479c3 */ /* 0x000e620000002600 */
[----:B------:R-:W-:-:S04]  /*0050*/  FFMA R3, R4, -R2, 1 ;  /* 0x3f80000004037423 */ /* 0x000fc80000000802 */
[----:B------:R-:W-:Y:S01]  /*0060*/  FFMA R3, R3, R4, 0.0020000000949949026108 ;  /* 0x3b03126f03037423 */ /* 0x000fe20000000004 */
[----:B0-----:R-:W-:-:S06]  /*0070*/  UIADD3 UR6, UPT, UPT, -UR5, 0x1f4, URZ ;  /* 0x000001f405067890 */ /* 0x001fcc000fffe1ff */
[----:B------:R-:W-:Y:S01]  /*0080*/  I2FP.F32.S32 R0, UR6 ;  /* 0x0000000600007c45 */ /* 0x000fe20008201400 */
[----:B-1----:R-:W-:-:S04]  /*0090*/  UIMAD UR5, UR4, 0x3e8, UR5 ;  /* 0x000003e8040578a4 */ /* 0x002fc8000f8e0205 */
[----:B------:R-:W-:-:S04]  /*00a0*/  FMUL R0, R0, 1.5 ;  /* 0x3fc0000000007820 */ /* 0x000fc80000400000 */
[----:B------:R-:W0:Y:S01]  /*00b0*/  FCHK P0, R0, 500 ;  /* 0x43fa000000007902 */ /* 0x000e220000000000 */
[----:B------:R-:W-:-:S04]  /*00c0*/  FFMA R4, R0, R3, RZ ;  /* 0x0000000300047223 */ /* 0x000fc800000000ff */
[----:B------:R-:W-:-:S04]  /*00d0*/  FFMA R5, R4, -500, R0 ;  /* 0xc3fa000004057823 */ /* 0x000fc80000000000 */
[----:B------:R-:W-:Y:S01]  /*00e0*/  FFMA R4, R3, R5, R4 ;  /* 0x0000000503047223 */ /* 0x000fe20000000004 */
[----:B0-----:R-:W-:Y:S06]  /*00f0*/  @!P0 BRA `(.L_x_0) ;  /* 0x0000000000108947 */ /* 0x001fec0003800000 */
[----:B------:R-:W-:Y:S02]  /*0100*/  MOV R3, R0 ;  /* 0x0000000000037202 */ /* 0x000fe40000000f00 */
[----:B------:R-:W-:-:S07]  /*0110*/  MOV R6, 0x130 ;  /* 0x0000013000067802 */ /* 0x000fce0000000f00 */
[----:B------:R-:W-:Y:S05]  /*0120*/  CALL.REL.NOINC `($__internal_0_$__cuda_sm3x_div_rn_noftz_f32_slowpath) ;  /* 0x0000000400287944 */ /* 0x000fea0003c00000 */
[----:B------:R-:W-:-:S07]  /*0130*/  IMAD.MOV.U32 R4, RZ, RZ, R0 ;  /* 0x000000ffff047224 */ /* 0x000fce00078e0000 */
.L_x_0:
[----:B------:R-:W-:Y:S01]  /*0140*/  UIADD3 UR4, UPT, UPT, -UR4, 0x1f4, URZ ;  /* 0x000001f404047890 */ /* 0x000fe2000fffe1ff */
[----:B------:R-:W-:-:S05]  /*0150*/  MOV R5, 0x3b03126f ;  /* 0x3b03126f00057802 */ /* 0x000fca0000000f00 */
[----:B------:R-:W-:Y:S01]  /*0160*/  I2FP.F32.S32 R0, UR4 ;  /* 0x0000000400007c45 */ /* 0x000fe20008201400 */
[----:B------:R-:W-:-:S04]  /*0170*/  FFMA R6, R5, -R2, 1 ;  /* 0x3f80000005067423 */ /* 0x000fc80000000802 */
[----:B------:R-:W-:Y:S01]  /*0180*/  FMUL R3, R0, 1.5 ;  /* 0x3fc0000000037820 */ /* 0x000fe20000400000 */
[----:B------:R-:W-:-:S03]  /*0190*/  FFMA R0, R6, R5, 0.0020000000949949026108 ;  /* 0x3b03126f06007423 */ /* 0x000fc60000000005 */
[----:B------:R-:W0:Y:S01]  /*01a0*/  FCHK P0, R3, 500 ;  /* 0x43fa000003007902 */ /* 0x000e220000000000 */
[----:B------:R-:W-:-:S04]  /*01b0*/  FFMA R6, R0, R3, RZ ;  /* 0x0000000300067223 */ /* 0x000fc800000000ff */
[----:B------:R-:W-:-:S04]  /*01c0*/  FFMA R5, R6, -500, R3 ;  /* 0xc3fa000006057823 */ /* 0x000fc80000000003 */
[----:B------:R-:W-:Y:S01]  /*01d0*/  FFMA R0, R0, R5, R6 ;  /* 0x0000000500007223 */ /* 0x000fe20000000006 */
[----:B0-----:R-:W-:Y:S06]  /*01e0*/  @!P0 BRA `(.L_x_1) ;  /* 0x0000000000088947 */ /* 0x001fec0003800000 */
[----:B------:R-:W-:-:S07]  /*01f0*/  MOV R6, 0x210 ;  /* 0x0000021000067802 */ /* 0x000fce0000000f00 */
[----:B------:R-:W-:Y:S05]  /*0200*/  CALL.REL.NOINC `($__internal_0_$__cuda_sm3x_div_rn_noftz_f32_slowpath) ;  /* 0x0000000000f07944 */ /* 0x000fea0003c00000 */
.L_x_1:
[----:B------:R-:W0:Y:S01]  /*0210*/  LDCU.64 UR8, c[0x0][0x358] ;  /* 0x00006b00ff0877ac */ /* 0x000e220008000a00 */
[----:B------:R-:W-:-:S05]  /*0220*/  UMOV UR4, URZ ;  /* 0x000000ff00047c82 */ /* 0x000fca0008000000 */
.L_x_3:
[C---:B------:R-:W-:Y:S01]  /*0230*/  FMUL R3, R0.reuse, R0 ;  /* 0x0000000000037220 */ /* 0x040fe20000400000 */
[----:B------:R-:W-:-:S03]  /*0240*/  FMUL R5, R0, R4 ;  /* 0x0000000400057220 */ /* 0x000fc60000400000 */
[-C--:B------:R-:W-:Y:S01]  /*0250*/  FFMA R3, R4, R4.reuse, -R3 ;  /* 0x0000000404037223 */ /* 0x080fe20000000803 */
[----:B------:R-:W-:-:S03]  /*0260*/  FFMA R5, R0, R4, R5 ;  /* 0x0000000400057223 */ /* 0x000fc60000000005 */
[----:B------:R-:W-:Y:S01]  /*0270*/  FADD R4, R3, -0.070000000298023223877 ;  /* 0xbd8f5c2903047421 */ /* 0x000fe20000000000 */
[----:B------:R-:W-:-:S03]  /*0280*/  FADD R5, R5, 0.68999999761581420898 ;  /* 0x3f30a3d705057421 */ /* 0x000fc60000000000 */
[----:B------:R-:W-:Y:S01]  /*0290*/  FMUL R2, R4, R4 ;  /* 0x0000000404027220 */ /* 0x000fe20000400000 */
[----:B------:R-:W-:-:S04]  /*02a0*/  FMUL R7, R5, R5 ;  /* 0x0000000505077220 */ /* 0x000fc80000400000 */
[----:B------:R-:W-:-:S05]  /*02b0*/  FADD R0, R2, R7 ;  /* 0x0000000702007221 */ /* 0x000fca0000000000 */
[----:B------:R-:W-:Y:S02]  /*02c0*/  FSETP.GT.AND P0, PT, R0, 1000, PT ;  /* 0x447a00000000780b */ /* 0x000fe40003f04000 */
[----:B------:R-:W-:-:S11]  /*02d0*/  PRMT R0, RZ, 0x7610, R0 ;  /* 0x00007610ff007816 */ /* 0x000fd60000000000 */
[----:B------:R-:W-:Y:S05]  /*02e0*/  @P0 BRA `(.L_x_2) ;  /* 0x0000000000880947 */ /* 0x000fea0003800000 */
[----:B------:R-:W-:Y:S01]  /*02f0*/  FMUL R3, R4, R5 ;  /* 0x0000000504037220 */ /* 0x000fe20000400000 */
[----:B------:R-:W-:-:S03]  /*0300*/  FADD R2, R2, -R7 ;  /* 0x8000000702027221 */ /* 0x000fc60000000000 */
[----:B------:R-:W-:Y:S01]  /*0310*/  FFMA R3, R4, R5, R3 ;  /* 0x0000000504037223 */ /* 0x000fe20000000003 */
[----:B------:R-:W-:-:S03]  /*0320*/  FADD R4, R2, -0.070000000298023223877 ;  /* 0xbd8f5c2902047421 */ /* 0x000fc60000000000 */
[----:B------:R-:W-:Y:S01]  /*0330*/  FADD R5, R3, 0.68999999761581420898 ;  /* 0x3f30a3d703057421 */ /* 0x000fe20000000000 */
[----:B------:R-:W-:-:S03]  /*0340*/  FMUL R2, R4, R4 ;  /* 0x0000000404027220 */ /* 0x000fc60000400000 */
[----:B------:R-:W-:-:S04]  /*0350*/  FMUL R7, R5, R5 ;  /* 0x0000000505077220 */ /* 0x000fc80000400000 */
[----:B------:R-:W-:-:S05]  /*0360*/  FADD R3, R2, R7 ;  /* 0x0000000702037221 */ /* 0x000fca0000000000 */
[----:B------:R-:W-:-:S13]  /*0370*/  FSETP.GT.AND P0, PT, R3, 1000, PT ;  /* 0x447a00000300780b */ /* 0x000fda0003f04000 */
        /* <DEDUP_REMOVED lines=11> */
[----:B------:R-:W-:-:S04]  /*0430*/  FMUL R2, R5, R4 ;  /* 0x0000000405027220 */ /* 0x000fc80000400000 */
[----:B------:R-:W-:Y:S01]  /*0440*/  FFMA R3, R5, R4, R2 ;  /* 0x0000000405037223 */ /* 0x000fe20000000002 */
[----:B------:R-:W-:-:S03]  /*0450*/  FADD R2, R6, -R7 ;  /* 0x8000000706027221 */ /* 0x000fc60000000000 */
[----:B------:R-:W-:Y:S01]  /*0460*/  FADD R3, R3, 0.68999999761581420898 ;  /* 0x3f30a3d703037421 */ /* 0x000fe20000000000 */
[----:B------:R-:W-:-:S03]  /*0470*/  FADD R4, R2, -0.070000000298023223877 ;  /* 0xbd8f5c2902047421 */ /* 0x000fc60000000000 */
[----:B------:R-:W-:-:S04]  /*0480*/  FMUL R5, R3, R3 ;  /* 0x0000000303057220 */ /* 0x000fc80000400000 */
[----:B------:R-:W-:-:S05]  /*0490*/  FFMA R5, R4, R4, R5 ;  /* 0x0000000404057223 */ /* 0x000fca0000000005 */
[----:B------:R-:W-:-:S13]  /*04a0*/  FSETP.GT.AND P0, PT, R5, 1000, PT ;  /* 0x447a00000500780b */ /* 0x000fda0003f04000 */
[----:B------:R-:W-:Y:S05]  /*04b0*/  @P0 BRA `(.L_x_2) ;  /* 0x0000000000140947 */ /* 0x000fea0003800000 */
[----:B------:R-:W-:Y:S01]  /*04c0*/  UIADD3 UR4, UPT, UPT, UR4, 0x4, URZ ;  /* 0x0000000404047890 */ /* 0x000fe2000fffe0ff */
[----:B------:R-:W-:-:S03]  /*04d0*/  IMAD.MOV.U32 R0, RZ, RZ, R3 ;  /* 0x000000ffff007224 */ /* 0x000fc600078e0003 */
[----:B------:R-:W-:-:S09]  /*04e0*/  UISETP.NE.AND UP0, UPT, UR4, 0x1f4, UPT ;  /* 0x000001f40400788c */ /* 0x000fd2000bf05270 */
[----:B------:R-:W-:Y:S05]  /*04f0*/  BRA.U UP0, `(.L_x_3) ;  /* 0xfffffffd004c7547 */ /* 0x000fea000b83ffff */
[----:B------:R-:W-:-:S07]  /*0500*/  HFMA2 R0, -RZ, RZ, 0, 1.5199184417724609375e-05 ;  /* 0x000000ffff007431 */ /* 0x000fce00000001ff */
.L_x_2:
[----:B------:R-:W1:Y:S01]  /*0510*/  LDCU.64 UR6, c[0x0][0x380] ;  /* 0x00007000ff0677ac */ /* 0x000e620008000a00 */
[----:B------:R-:W-:Y:S01]  /*0520*/  IMAD.MOV.U32 R4, RZ, RZ, 0x79 ;  /* 0x00000079ff047424 */ /* 0x000fe200078e00ff */
[----:B------:R-:W-:Y:S01]  /*0530*/  MOV R5, 0x7d ;  /* 0x0000007d00057802 */ /* 0x000fe20000000f00 */
[----:B-1----:R-:W-:-:S04]  /*0540*/  ULEA UR4, UP0, UR5, UR6, 0x2 ;  /* 0x0000000605047291 */ /* 0x002fc8000f8010ff */
[----:B------:R-:W-:Y:S02]  /*0550*/  UIADD3.X UR6, UPT, UPT, URZ, UR7, URZ, UP0, !UPT ;  /* 0x00000007ff067290 */ /* 0x000fe400087fe4ff */
[----:B------:R-:W-:-:S04]  /*0560*/  IMAD.U32 R2, RZ, RZ, UR4 ;  /* 0x00000004ff027e24 */ /* 0x000fc8000f8e00ff */
[----:B------:R-:W-:-:S05]  /*0570*/  MOV R3, UR6 ;  /* 0x0000000600037c02 */ /* 0x000fca0008000f00 */
[----:B0-----:R-:W-:Y:S04]  /*0580*/  STG.E.U8 desc[UR8][R2.64], R0 ;  /* 0x0000000002007986 */ /* 0x001fe8000c101108 */
[----:B------:R-:W-:Y:S04]  /*0590*/  STG.E.U8 desc[UR8][R2.64+0x1], R4 ;  /* 0x0000010402007986 */ /* 0x000fe8000c101108 */
[----:B------:R-:W-:Y:S04]  /*05a0*/  STG.E.U8 desc[UR8][R2.64+0x2], R5 ;  /* 0x0000020502007986 */ /* 0x000fe8000c101108 */
[----:B------:R-:W-:Y:S01]  /*05b0*/  STG.E.U8 desc[UR8][R2.64+0x3], R5 ;  /* 0x0000030502007986 */ /* 0x000fe2000c101108 */
[----:B------:R-:W-:Y:S05]  /*05c0*/  EXIT ;  /* 0x000000000000794d */ /* 0x000fea0003800000 */
        .weak           $__internal_0_$__cuda_sm3x_div_rn_noftz_f32_slowpath
        .type           $__internal_0_$__cuda_sm3x_div_rn_noftz_f32_slowpath,@function
        .size           $__internal_0_$__cuda_sm3x_div_rn_noftz_f32_slowpath,(.L_x_13 - $__internal_0_$__cuda_sm3x_div_rn_noftz_f32_slowpath)
$__internal_0_$__cuda_sm3x_div_rn_noftz_f32_slowpath:
[----:B------:R-:W-:Y:S01]  /*05d0*/  SHF.R.U32.HI R5, RZ, 0x17, R2 ;  /* 0x00000017ff057819 */ /* 0x000fe20000011602 */
[----:B------:R-:W-:Y:S01]  /*05e0*/  IMAD.MOV.U32 R8, RZ, RZ, 0x43fa0000 ;  /* 0x43fa0000ff087424 */ /* 0x000fe200078e00ff */
[----:B------:R-:W-:Y:S02]  /*05f0*/  SHF.R.U32.HI R0, RZ, 0x17, R3 ;  /* 0x00000017ff007819 */ /* 0x000fe40000011603 */
[----:B------:R-:W-:Y:S02]  /*0600*/  LOP3.LUT R5, R5, 0xff, RZ, 0xc0, !PT ;  /* 0x000000ff05057812 */ /* 0x000fe400078ec0ff */
[----:B------:R-:W-:-:S03]  /*0610*/  LOP3.LUT R12, R0, 0xff, RZ, 0xc0, !PT ;  /* 0x000000ff000c7812 */ /* 0x000fc600078ec0ff */
[----:B------:R-:W-:Y:S01]  /*0620*/  VIADD R9, R5, 0xffffffff ;  /* 0xffffffff05097836 */ /* 0x000fe20000000000 */
[----:B------:R-:W-:-:S04]  /*0630*/  IADD3 R10, PT, PT, R12, -0x1, RZ ;  /* 0xffffffff0c0a7810 */ /* 0x000fc80007ffe0ff */
[----:B------:R-:W-:-:S04]  /*0640*/  ISETP.GT.U32.AND P0, PT, R9, 0xfd, PT ;  /* 0x000000fd0900780c */ /* 0x000fc80003f04070 */
[----:B------:R-:W-:-:S13]  /*0650*/  ISETP.GT.U32.OR P0, PT, R10, 0xfd, P0 ;  /* 0x000000fd0a00780c */ /* 0x000fda0000704470 */
[----:B------:R-:W-:Y:S01]  /*0660*/  @!P0 MOV R7, RZ ;  /* 0x000000ff00078202 */ /* 0x000fe20000000f00 */
[----:B------:R-:W-:Y:S06]  /*0670*/  @!P0 BRA `(.L_x_4) ;  /* 0x0000000000608947 */ /* 0x000fec0003800000 */
[----:B------:R-:W-:Y:S01]  /*0680*/  IMAD.MOV.U32 R0, RZ, RZ, 0x43fa0000 ;  /* 0x43fa0000ff007424 */ /* 0x000fe200078e00ff */
[----:B------:R-:W-:-:S04]  /*0690*/  FSETP.GTU.FTZ.AND P0, PT, |R3|, +INF , PT ;  /* 0x7f8000000300780b */ /* 0x000fc80003f1c200 */
[----:B------:R-:W-:-:S04]  /*06a0*/  FSETP.GTU.FTZ.AND P1, PT, |R0|, +INF , PT ;  /* 0x7f8000000000780b */ /* 0x000fc80003f3c200 */
[----:B------:R-:W-:-:S13]  /*06b0*/  PLOP3.LUT P0, PT, P0, P1, PT, 0xf8, 0x8f ;  /* 0x00000000008f781c */ /* 0x000fda0000703f70 */
[----:B------:R-:W-:Y:S05]  /*06c0*/  @P0 BRA `(.L_x_5) ;  /* 0x0000000400440947 */ /* 0x000fea0003800000 */
[----:B------:R-:W-:-:S13]  /*06d0*/  LOP3.LUT P0, RZ, R8, 0x7fffffff, R3, 0xc8, !PT ;  /* 0x7fffffff08ff7812 */ /* 0x000fda000780c803 */
[----:B------:R-:W-:Y:S05]  /*06e0*/  @!P0 BRA `(.L_x_6) ;  /* 0x0000000400348947 */ /* 0x000fea0003800000 */
[C---:B------:R-:W-:Y:S02]  /*06f0*/  FSETP.NEU.FTZ.AND P2, PT, |R3|.reuse, +INF , PT ;  /* 0x7f8000000300780b */ /* 0x040fe40003f5d200 */
[----:B------:R-:W-:Y:S02]  /*0700*/  FSETP.NEU.FTZ.AND P1, PT, |R0|, +INF , PT ;  /* 0x7f8000000000780b */ /* 0x000fe40003f3d200 */
[----:B------:R-:W-:-:S11]  /*0710*/  FSETP.NEU.FTZ.AND P0, PT, |R3|, +INF , PT ;  /* 0x7f8000000300780b */ /* 0x000fd60003f1d200 */
[----:B------:R-:W-:Y:S05]  /*0720*/  @!P1 BRA !P2, `(.L_x_6) ;  /* 0x0000000400249947 */ /* 0x000fea0005000000 */
[----:B------:R-:W-:-:S04]  /*0730*/  LOP3.LUT P2, RZ, R3, 0x7fffffff, RZ, 0xc0, !PT ;  /* 0x7fffffff03ff7812 */ /* 0x000fc8000784c0ff */
[----:B------:R-:W-:-:S13]  /*0740*/  PLOP3.LUT P1, PT, P1, P2, PT, 0x2f, 0xf2 ;  /* 0x0000000000f2781c */ /* 0x000fda0000f24577 */
[----:B------:R-:W-:Y:S05]  /*0750*/  @P1 BRA `(.L_x_7) ;  /* 0x0000000400101947 */ /* 0x000fea0003800000 */
[----:B------:R-:W-:-:S04]  /*0760*/  LOP3.LUT P1, RZ, R8, 0x7fffffff, RZ, 0xc0, !PT ;  /* 0x7fffffff08ff7812 */ /* 0x000fc8000782c0ff */
[----:B------:R-:W-:-:S13]  /*0770*/  PLOP3.LUT P0, PT, P0, P1, PT, 0x2f, 0xf2 ;  /* 0x0000000000f2781c */ /* 0x000fda0000702577 */
[----:B------:R-:W-:Y:S05]  /*0780*/  @P0 BRA `(.L_x_8) ;  /* 0x0000000000f80947 */ /* 0x000fea0003800000 */
[----:B------:R-:W-:Y:S02]  /*0790*/  ISETP.GE.AND P0, PT, R10, RZ, PT ;  /* 0x000000ff0a00720c */ /* 0x000fe40003f06270 */
[----:B------:R-:W-:-:S11]  /*07a0*/  ISETP.GE.AND P1, PT, R9, RZ, PT ;  /* 0x000000ff0900720c */ /* 0x000fd60003f26270 */
[----:B------:R-:W-:Y:S01]  /*07b0*/  @P0 MOV R7, RZ ;  /* 0x000000ff00070202 */ /* 0x000fe20000000f00 */
[----:B------:R-:W-:Y:S02]  /*07c0*/  @!P0 IMAD.MOV.U32 R7, RZ, RZ, -0x40 ;  /* 0xffffffc0ff078424 */ /* 0x000fe400078e00ff */
[----:B------:R-:W-:Y:S01]  /*07d0*/  @!P0 FFMA R3, R3, 1.84467440737095516160e+19, RZ ;  /* 0x5f80000003038823 */ /* 0x000fe200000000ff */
[----:B------:R-:W-:Y:S02]  /*07e0*/  @!P1 FFMA R8, R0, 1.84467440737095516160e+19, RZ ;  /* 0x5f80000000089823 */ /* 0x000fe400000000ff */
[----:B------:R-:W-:-:S07]  /*07f0*/  @!P1 IADD3 R7, PT, PT, R7, 0x40, RZ ;  /* 0x0000004007079810 */ /* 0x000fce0007ffe0ff */
.L_x_4:
[----:B------:R-:W-:-:S05]  /*0800*/  LEA R9, R5, 0xc0800000, 0x17 ;  /* 0xc080000005097811 */ /* 0x000fca00078eb8ff */
[----:B------:R-:W-:Y:S01]  /*0810*/  IMAD.IADD R9, R8, 0x1, -R9 ;  /* 0x0000000108097824 */ /* 0x000fe200078e0a09 */
[----:B------:R-:W-:-:S03]  /*0820*/  IADD3 R8, PT, PT, R12, -0x7f, RZ ;  /* 0xffffff810c087810 */ /* 0x000fc60007ffe0ff */
[----:B------:R-:W0:Y:S01]  /*0830*/  MUFU.RCP R10, R9 ;  /* 0x00000009000a7308 */ /* 0x000e220000001000 */
[----:B------:R-:W-:Y:S01]  /*0840*/  FADD.FTZ R11, -R9, -RZ ;  /* 0x800000ff090b7221 */ /* 0x000fe20000010100 */
[C---:B------:R-:W-:Y:S01]  /*0850*/  IMAD R0, R8.reuse, -0x800000, R3 ;  /* 0xff80000008007824 */ /* 0x040fe200078e0203 */
[----:B------:R-:W-:-:S05]  /*0860*/  IADD3 R8, PT, PT, R8, 0x7f, -R5 ;  /* 0x0000007f08087810 */ /* 0x000fca0007ffe805 */
[----:B------:R-:W-:Y:S02]  /*0870*/  IMAD.IADD R8, R8, 0x1, R7 ;  /* 0x0000000108087824 */ /* 0x000fe400078e0207 */
[----:B0-----:R-:W-:-:S04]  /*0880*/  FFMA R13, R10, R11, 1 ;  /* 0x3f8000000a0d7423 */ /* 0x001fc8000000000b */
[----:B------:R-:W-:-:S04]  /*0890*/  FFMA R12, R10, R13, R10 ;  /* 0x0000000d0a0c7223 */ /* 0x000fc8000000000a */
[----:B------:R-:W-:-:S04]  /*08a0*/  FFMA R3, R0, R12, RZ ;  /* 0x0000000c00037223 */ /* 0x000fc800000000ff */
[----:B------:R-:W-:-:S04]  /*08b0*/  FFMA R10, R11, R3, R0 ;  /* 0x000000030b0a7223 */ /* 0x000fc80000000000 */
[----:B------:R-:W-:-:S04]  /*08c0*/  FFMA R13, R12, R10, R3 ;  /* 0x0000000a0c0d7223 */ /* 0x000fc80000000003 */
[----:B------:R-:W-:-:S04]  /*08d0*/  FFMA R10, R11, R13, R0 ;  /* 0x0000000d0b0a7223 */ /* 0x000fc80000000000 */
[----:B------:R-:W-:-:S05]  /*08e0*/  FFMA R0, R12, R10, R13 ;  /* 0x0000000a0c007223 */ /* 0x000fca000000000d */
[----:B------:R-:W-:-:S04]  /*08f0*/  SHF.R.U32.HI R3, RZ, 0x17, R0 ;  /* 0x00000017ff037819 */ /* 0x000fc80000011600 */
[----:B------:R-:W-:-:S04]  /*0900*/  LOP3.LUT R3, R3, 0xff, RZ, 0xc0, !PT ;  /* 0x000000ff03037812 */ /* 0x000fc800078ec0ff */
[----:B------:R-:W-:-:S05]  /*0910*/  IADD3 R7, PT, PT, R3, R8, RZ ;  /* 0x0000000803077210 */ /* 0x000fca0007ffe0ff */
[----:B------:R-:W-:-:S05]  /*0920*/  VIADD R3, R7, 0xffffffff ;  /* 0xffffffff07037836 */ /* 0x000fca0000000000 */
[----:B------:R-:W-:-:S13]  /*0930*/  ISETP.GE.U32.AND P0, PT, R3, 0xfe, PT ;  /* 0x000000fe0300780c */ /* 0x000fda0003f06070 */
[----:B------:R-:W-:Y:S05]  /*0940*/  @!P0 BRA `(.L_x_9) ;  /* 0x0000000000808947 */ /* 0x000fea0003800000 */
[----:B------:R-:W-:-:S13]  /*0950*/  ISETP.GT.AND P0, PT, R7, 0xfe, PT ;  /* 0x000000fe0700780c */ /* 0x000fda0003f04270 */
[----:B------:R-:W-:Y:S05]  /*0960*/  @P0 BRA `(.L_x_10) ;  /* 0x00000000006c0947 */ /* 0x000fea0003800000 */
[----:B------:R-:W-:-:S13]  /*0970*/  ISETP.GE.AND P0, PT, R7, 0x1, PT ;  /* 0x000000010700780c */ /* 0x000fda0003f06270 */
[----:B------:R-:W-:Y:S05]  /*0980*/  @P0 BRA `(.L_x_11) ;  /* 0x0000000000980947 */ /* 0x000fea0003800000 */
[----:B------:R-:W-:Y:S02]  /*0990*/  ISETP.GE.AND P0, PT, R7, -0x18, PT ;  /* 0xffffffe80700780c */ /* 0x000fe40003f06270 */
[----:B------:R-:W-:-:S11]  /*09a0*/  LOP3.LUT R0, R0, 0x80000000, RZ, 0xc0, !PT ;  /* 0x8000000000007812 */ /* 0x000fd600078ec0ff */
[----:B------:R-:W-:Y:S05]  /*09b0*/  @!P0 BRA `(.L_x_11) ;  /* 0x00000000008c8947 */ /* 0x000fea0003800000 */
[CCC-:B------:R-:W-:Y:S01]  /*09c0*/  FFMA.RZ R3, R12.reuse, R10.reuse, R13.reuse ;  /* 0x0000000a0c037223 */ /* 0x1c0fe2000000c00d */
[CCC-:B------:R-:W-:Y:S01]  /*09d0*/  FFMA.RM R8, R12.reuse, R10.reuse, R13.reuse ;  /* 0x0000000a0c087223 */ /* 0x1c0fe2000000400d */
[C---:B------:R-:W-:Y:S02]  /*09e0*/  ISETP.NE.AND P2, PT, R7.reuse, RZ, PT ;  /* 0x000000ff0700720c */ /* 0x040fe40003f45270 */
[----:B------:R-:W-:Y:S02]  /*09f0*/  ISETP.NE.AND P1, PT, R7, RZ, PT ;  /* 0x000000ff0700720c */ /* 0x000fe40003f25270 */
[----:B------:R-:W-:Y:S01]  /*0a00*/  LOP3.LUT R5, R3, 0x7fffff, RZ, 0xc0, !PT ;  /* 0x007fffff03057812 */ /* 0x000fe200078ec0ff */
[----:B------:R-:W-:Y:S01]  /*0a10*/  FFMA.RP R3, R12, R10, R13 ;  /* 0x0000000a0c037223 */ /* 0x000fe2000000800d */
[----:B------:R-:W-:Y:S02]  /*0a20*/  IADD3 R10, PT, PT, R7, 0x20, RZ ;  /* 0x00000020070a7810 */ /* 0x000fe40007ffe0ff */
[----:B------:R-:W-:-:S02]  /*0a30*/  LOP3.LUT R5, R5, 0x800000, RZ, 0xfc, !PT ;  /* 0x0080000005057812 */ /* 0x000fc400078efcff */
[----:B------:R-:W-:Y:S02]  /*0a40*/  IADD3 R7, PT, PT, -R7, RZ, RZ ;  /* 0x000000ff07077210 */ /* 0x000fe40007ffe1ff */
[----:B------:R-:W-:Y:S02]  /*0a50*/  SHF.L.U32 R10, R5, R10, RZ ;  /* 0x0000000a050a7219 */ /* 0x000fe400000006ff */
[----:B------:R-:W-:Y:S02]  /*0a60*/  FSETP.NEU.FTZ.AND P0, PT, R3, R8, PT ;  /* 0x000000080300720b */ /* 0x000fe40003f1d000 */
[----:B------:R-:W-:Y:S02]  /*0a70*/  SEL R8, R7, RZ, P2 ;  /* 0x000000ff07087207 */ /* 0x000fe40001000000 */
[----:B------:R-:W-:Y:S02]  /*0a80*/  ISETP.NE.AND P1, PT, R10, RZ, P1 ;  /* 0x000000ff0a00720c */ /* 0x000fe40000f25270 */
[----:B------:R-:W-:-:S02]  /*0a90*/  SHF.R.U32.HI R8, RZ, R8, R5 ;  /* 0x00000008ff087219 */ /* 0x000fc40000011605 */
[----:B------:R-:W-:Y:S02]  /*0aa0*/  PLOP3.LUT P0, PT, P0, P1, PT, 0xf8, 0x8f ;  /* 0x00000000008f781c */ /* 0x000fe40000703f70 */
[----:B------:R-:W-:Y:S02]  /*0ab0*/  SHF.R.U32.HI R10, RZ, 0x1, R8 ;  /* 0x00000001ff0a7819 */ /* 0x000fe40000011608 */
[----:B------:R-:W-:-:S04]  /*0ac0*/  SEL R3, RZ, 0x1, !P0 ;  /* 0x00000001ff037807 */ /* 0x000fc80004000000 */
[----:B------:R-:W-:-:S04]  /*0ad0*/  LOP3.LUT R3, R3, 0x1, R10, 0xf8, !PT ;  /* 0x0000000103037812 */ /* 0x000fc800078ef80a */
[----:B------:R-:W-:-:S05]  /*0ae0*/  LOP3.LUT R3, R3, R8, RZ, 0xc0, !PT ;  /* 0x0000000803037212 */ /* 0x000fca00078ec0ff */
[----:B------:R-:W-:-:S05]  /*0af0*/  IMAD.IADD R3, R10, 0x1, R3 ;  /* 0x000000010a037824 */ /* 0x000fca00078e0203 */
[----:B------:R-:W-:Y:S01]  /*0b00*/  LOP3.LUT R0, R3, R0, RZ, 0xfc, !PT ;  /* 0x0000000003007212 */ /* 0x000fe200078efcff */
[----:B------:R-:W-:Y:S06]  /*0b10*/  BRA `(.L_x_11) ;  /* 0x0000000000347947 */ /* 0x000fec0003800000 */
.L_x_10:
[----:B------:R-:W-:-:S04]  /*0b20*/  LOP3.LUT R0, R0, 0x80000000, RZ, 0xc0, !PT ;  /* 0x8000000000007812 */ /* 0x000fc800078ec0ff */
[----:B------:R-:W-:Y:S01]  /*0b30*/  LOP3.LUT R0, R0, 0x7f800000, RZ, 0xfc, !PT ;  /* 0x7f80000000007812 */ /* 0x000fe200078efcff */
[----:B------:R-:W-:Y:S06]  /*0b40*/  BRA `(.L_x_11) ;  /* 0x0000000000287947 */ /* 0x000fec0003800000 */
.L_x_9:
[----:B------:R-:W-:Y:S01]  /*0b50*/  LEA R0, R8, R0, 0x17 ;  /* 0x0000000008007211 */ /* 0x000fe200078eb8ff */
[----:B------:R-:W-:Y:S06]  /*0b60*/  BRA `(.L_x_11) ;  /* 0x0000000000207947 */ /* 0x000fec0003800000 */
.L_x_8:
[----:B------:R-:W-:-:S04]  /*0b70*/  LOP3.LUT R0, R8, 0x80000000, R3, 0x48, !PT ;  /* 0x8000000008007812 */ /* 0x000fc800078e4803 */
[----:B------:R-:W-:Y:S01]  /*0b80*/  LOP3.LUT R0, R0, 0x7f800000, RZ, 0xfc, !PT ;  /* 0x7f80000000007812 */ /* 0x000fe200078efcff */
[----:B------:R-:W-:Y:S06]  /*0b90*/  BRA `(.L_x_11) ;  /* 0x0000000000147947 */ /* 0x000fec0003800000 */
.L_x_7:
[----:B------:R-:W-:Y:S01]  /*0ba0*/  LOP3.LUT R0, R8, 0x80000000, R3, 0x48, !PT ;  /* 0x8000000008007812 */ /* 0x000fe200078e4803 */
[----:B------:R-:W-:Y:S06]  /*0bb0*/  BRA `(.L_x_11) ;  /* 0x00000000000c7947 */ /* 0x000fec0003800000 */
.L_x_6:
[----:B------:R-:W0:Y:S01]  /*0bc0*/  MUFU.RSQ R0, -QNAN ;  /* 0xffc0000000007908 */ /* 0x000e220000001400 */
[----:B------:R-:W-:Y:S05]  /*0bd0*/  BRA `(.L_x_11) ;  /* 0x0000000000047947 */ /* 0x000fea0003800000 */
.L_x_5:
[----:B------:R-:W-:-:S07]  /*0be0*/  FADD.FTZ R0, R3, R0 ;  /* 0x0000000003007221 */ /* 0x000fce0000010000 */
.L_x_11:
[----:B------:R-:W-:-:S04]  /*0bf0*/  HFMA2 R7, -RZ, RZ, 0, 0 ;  /* 0x00000000ff077431 */ /* 0x000fc800000001ff */
[----:B0-----:R-:W-:Y:S05]  /*0c00*/  RET.REL.NODEC R6 `(_Z6kernalPh) ;  /* 0xfffffff006fc7950 */ /* 0x001fea0003c3ffff */
.L_x_12:
[----:B------:R-:W-:-:S00]  /*0c10*/  BRA `(.L_x_12) ;  /* 0xfffffffc00fc7947 */ /* 0x000fc0000383ffff */
[----:B------:R-:W-:-:S00]  /*0c20*/  NOP ;  /* 0x0000000000007918 */ /* 0x000fc00000000000 */
        /* <DEDUP_REMOVED lines=13> */
.L_x_13:


//--------------------- .nv.shared.reserved.0     --------------------------
	.section	.nv.shared.reserved.0,"aw",@nobits
	.weak		__nv_reservedSMEM_offset_0_alias
	.size		__nv_reservedSMEM_offset_0_alias, 0, 64
	.other		__nv_reservedSMEM_offset_0_alias,@"STO_CUDA_RESERVED_SHARED STV_DEFAULT"
__nv_reservedSMEM_offset_0_alias:
	.zero		0
	.zero		64


//--------------------- .nv.constant0._Z6kernalPh --------------------------
	.section	.nv.constant0._Z6kernalPh,"a",@progbits
	.sectionflags	@""
	.align	4
.nv.constant0._Z6kernalPh:
	.zero		904


//--------------------- SYMBOLS --------------------------

	.type		.nv.reservedSmem.offset0,@object
	.size		.nv.reservedSmem.offset0,0x4
